//
// Generated by NVIDIA NVVM Compiler
//
// Compiler Build ID: CL-36424714
// Cuda compilation tools, release 13.0, V13.0.88
// Based on NVVM 20.0.0
//

.version 9.0
.target sm_100
.address_size 64

	// .globl	_Z12matMulKernelP6MatrixS0_S0_
// _ZZ12matMulKernelP6MatrixS0_S0_E6shared has been demoted

.visible .entry _Z12matMulKernelP6MatrixS0_S0_(
	.param .u64 .ptr .align 1 _Z12matMulKernelP6MatrixS0_S0__param_0,
	.param .u64 .ptr .align 1 _Z12matMulKernelP6MatrixS0_S0__param_1,
	.param .u64 .ptr .align 1 _Z12matMulKernelP6MatrixS0_S0__param_2
)
{
	.reg .pred 	%p<14>;
	.reg .b32 	%r<21>;
	.reg .b32 	%f<56>;
	.reg .b64 	%rd<19>;
	.reg .b64 	%fd<4>;
	// demoted variable
	.shared .align 4 .b8 _ZZ12matMulKernelP6MatrixS0_S0_E6shared[2048];
	ld.param.u64 	%rd2, [_Z12matMulKernelP6MatrixS0_S0__param_0];
	ld.param.u64 	%rd3, [_Z12matMulKernelP6MatrixS0_S0__param_1];
	ld.param.u64 	%rd1, [_Z12matMulKernelP6MatrixS0_S0__param_2];
	cvta.to.global.u64 	%rd4, %rd3;
	cvta.to.global.u64 	%rd5, %rd2;
	mov.u32 	%r1, %tid.x;
	mov.u32 	%r2, %ctaid.x;
	ld.global.u64 	%rd6, [%rd5+8];
	cvta.to.global.u64 	%rd7, %rd6;
	ld.global.u32 	%r4, [%rd5];
	mad.lo.s32 	%r5, %r4, %r2, %r1;
	mul.wide.s32 	%rd8, %r5, 4;
	add.s64 	%rd9, %rd7, %rd8;
	ld.global.f32 	%f2, [%rd9];
	ld.global.u64 	%rd10, [%rd4+8];
	cvta.to.global.u64 	%rd11, %rd10;
	ld.global.u32 	%r6, [%rd4];
	mul.lo.s32 	%r7, %r6, %r1;
	mul.wide.s32 	%rd12, %r7, 4;
	add.s64 	%rd13, %rd11, %rd12;
	ld.global.f32 	%f3, [%rd13];
	mul.f32 	%f1, %f2, %f3;
	shl.b32 	%r8, %r1, 2;
	mov.u32 	%r9, _ZZ12matMulKernelP6MatrixS0_S0_E6shared;
	add.s32 	%r3, %r9, %r8;
	st.shared.f32 	[%r3], %f1;
	and.b32  	%r10, %r1, 1;
	setp.eq.b32 	%p1, %r10, 1;
	@%p1 bra 	$L__BB0_2;
	ld.shared.f32 	%f4, [%r3+4];
	add.f32 	%f5, %f4, %f1;
	st.shared.f32 	[%r3], %f5;
$L__BB0_2:
	bar.sync 	0;
	and.b32  	%r11, %r1, 3;
	setp.ne.s32 	%p2, %r11, 0;
	@%p2 bra 	$L__BB0_4;
	ld.shared.f32 	%f6, [%r3+8];
	ld.shared.f32 	%f7, [%r3];
	add.f32 	%f8, %f6, %f7;
	st.shared.f32 	[%r3], %f8;
$L__BB0_4:
	bar.sync 	0;
	and.b32  	%r12, %r1, 7;
	setp.ne.s32 	%p3, %r12, 0;
	@%p3 bra 	$L__BB0_6;
	ld.shared.f32 	%f9, [%r3+16];
	ld.shared.f32 	%f10, [%r3];
	add.f32 	%f11, %f9, %f10;
	st.shared.f32 	[%r3], %f11;
$L__BB0_6:
	bar.sync 	0;
	and.b32  	%r13, %r1, 15;
	setp.ne.s32 	%p4, %r13, 0;
	@%p4 bra 	$L__BB0_8;
	ld.shared.f32 	%f12, [%r3+32];
	ld.shared.f32 	%f13, [%r3];
	add.f32 	%f14, %f12, %f13;
	st.shared.f32 	[%r3], %f14;
$L__BB0_8:
	bar.sync 	0;
	and.b32  	%r14, %r1, 31;
	setp.ne.s32 	%p5, %r14, 0;
	@%p5 bra 	$L__BB0_10;
	ld.shared.f32 	%f15, [%r3+64];
	ld.shared.f32 	%f16, [%r3];
	add.f32 	%f17, %f15, %f16;
	st.shared.f32 	[%r3], %f17;
$L__BB0_10:
	bar.sync 	0;
	and.b32  	%r15, %r1, 63;
	setp.ne.s32 	%p6, %r15, 0;
	@%p6 bra 	$L__BB0_12;
	ld.shared.f32 	%f18, [%r3+128];
	ld.shared.f32 	%f19, [%r3];
	add.f32 	%f20, %f18, %f19;
	st.shared.f32 	[%r3], %f20;
$L__BB0_12:
	bar.sync 	0;
	and.b32  	%r16, %r1, 127;
	setp.ne.s32 	%p7, %r16, 0;
	@%p7 bra 	$L__BB0_14;
	ld.shared.f32 	%f21, [%r3+256];
	ld.shared.f32 	%f22, [%r3];
	add.f32 	%f23, %f21, %f22;
	st.shared.f32 	[%r3], %f23;
$L__BB0_14:
	bar.sync 	0;
	and.b32  	%r17, %r1, 255;
	setp.ne.s32 	%p8, %r17, 0;
	@%p8 bra 	$L__BB0_16;
	ld.shared.f32 	%f24, [%r3+512];
	ld.shared.f32 	%f25, [%r3];
	add.f32 	%f26, %f24, %f25;
	st.shared.f32 	[%r3], %f26;
$L__BB0_16:
	bar.sync 	0;
	and.b32  	%r18, %r1, 511;
	setp.ne.s32 	%p9, %r18, 0;
	@%p9 bra 	$L__BB0_18;
	ld.shared.f32 	%f27, [%r3+1024];
	ld.shared.f32 	%f28, [%r3];
	add.f32 	%f29, %f27, %f28;
	st.shared.f32 	[%r3], %f29;
$L__BB0_18:
	bar.sync 	0;
	setp.ne.s32 	%p10, %r1, 0;
	@%p10 bra 	$L__BB0_20;
	cvta.to.global.u64 	%rd14, %rd1;
	ld.shared.f32 	%f30, [_ZZ12matMulKernelP6MatrixS0_S0_E6shared];
	abs.f32 	%f31, %f30;
	fma.rn.f32 	%f32, %f31, 0fBF000000, 0f3F000000;
	rsqrt.approx.ftz.f32 	%f33, %f32;
	mul.f32 	%f34, %f33, %f32;
	mul.f32 	%f35, %f33, 0fBF000000;
	fma.rn.f32 	%f36, %f34, %f35, 0f3F000000;
	fma.rn.f32 	%f37, %f34, %f36, %f34;
	setp.eq.f32 	%p11, %f31, 0f3F800000;
	selp.f32 	%f38, 0f00000000, %f37, %p11;
	setp.gt.f32 	%p12, %f31, 0f3F0F5C29;
	selp.f32 	%f39, %f38, %f31, %p12;
	copysign.f32 	%f40, %f30, %f39;
	mul.f32 	%f41, %f40, %f40;
	fma.rn.f32 	%f42, %f41, 0f3D10ECEF, 0f3C8B1ABB;
	fma.rn.f32 	%f43, %f42, %f41, 0f3CFC028C;
	fma.rn.f32 	%f44, %f43, %f41, 0f3D372139;
	fma.rn.f32 	%f45, %f44, %f41, 0f3D9993DB;
	fma.rn.f32 	%f46, %f45, %f41, 0f3E2AAAC6;
	mul.f32 	%f47, %f41, %f46;
	fma.rn.f32 	%f48, %f47, %f40, %f40;
	neg.f32 	%f49, %f48;
	selp.f32 	%f50, %f48, %f49, %p12;
	fma.rn.f32 	%f51, 0f3F6EE581, 0f3FD774EB, %f50;
	setp.gt.f32 	%p13, %f30, 0f3F0F5C29;
	selp.f32 	%f52, %f48, %f51, %p13;
	add.f32 	%f53, %f52, %f52;
	selp.f32 	%f54, %f53, %f52, %p12;
	cvt.f64.f32 	%fd1, %f54;
	div.rn.f64 	%fd2, %fd1, 0d400921FB4D12D84A;
	mul.f64 	%fd3, %fd2, 0d4066800000000000;
	cvt.rn.f32.f64 	%f55, %fd3;
	st.shared.f32 	[_ZZ12matMulKernelP6MatrixS0_S0_E6shared], %f55;
	ld.global.u64 	%rd15, [%rd14+8];
	cvta.to.global.u64 	%rd16, %rd15;
	ld.global.u32 	%r19, [%rd14];
	mul.lo.s32 	%r20, %r19, %r2;
	mul.wide.s32 	%rd17, %r20, 4;
	add.s64 	%rd18, %rd16, %rd17;
	st.global.f32 	[%rd18], %f55;
$L__BB0_20:
	ret;

}


// ===== COMPILED SASS (sm_100) =====

	.target	sm_100

	.elftype	@"ET_EXEC"


//--------------------- .note.nv.tkinfo           --------------------------
	.section	.note.nv.tkinfo,"",@"SHT_NOTE"
	.sectionflags	@"SHF_NOTE_NV_TKINFO"
	.tkinfo
        /*0018*/ 	.word	0x00000002
        /*0030*/ 	.string	""
        /*0030*/ 	.string	"ptxas"
        /*0030*/ 	.string	"Cuda compilation tools, release 13.0, V13.0.88"
        /*0030*/ 	.string	"Build cuda_13.0.r13.0/compiler.36424714_0"
        /*0030*/ 	.string	"-arch sm_100 -m 64 "



//--------------------- .note.nv.cuinfo           --------------------------
	.section	.note.nv.cuinfo,"",@"SHT_NOTE"
	.sectionflags	@"SHF_NOTE_NV_CUINFO"
        /*0018*/ 	.short	0x0002
        /*001a*/ 	.short	0x0064
        /*001c*/ 	.short	0x0082
	.zero		2


//--------------------- .nv.info                  --------------------------
	.section	.nv.info,"",@"SHT_CUDA_INFO"
	.align	4


	//----- nvinfo : EIATTR_REGCOUNT
	.align		4
        /*0000*/ 	.byte	0x04, 0x2f
        /*0002*/ 	.short	(.L_1 - .L_0)
	.align		4
.L_0:
        /*0004*/ 	.word	index@(_Z12matMulKernelP6MatrixS0_S0_)
        /*0008*/ 	.word	0x00000016


	//----- nvinfo : EIATTR_FRAME_SIZE
	.align		4
.L_1:
        /*000c*/ 	.byte	0x04, 0x11
        /*000e*/ 	.short	(.L_3 - .L_2)
	.align		4
.L_2:
        /*0010*/ 	.word	index@($__internal_0_$__cuda_sm20_div_rn_f64_full)
        /*0014*/ 	.word	0x00000000


	//----- nvinfo : EIATTR_FRAME_SIZE
	.align		4
.L_3:
        /*0018*/ 	.byte	0x04, 0x11
        /*001a*/ 	.short	(.L_5 - .L_4)
	.align		4
.L_4:
        /*001c*/ 	.word	index@(_Z12matMulKernelP6MatrixS0_S0_)
        /*0020*/ 	.word	0x00000000


	//----- nvinfo : EIATTR_MIN_STACK_SIZE
	.align		4
.L_5:
        /*0024*/ 	.byte	0x04, 0x12
        /*0026*/ 	.short	(.L_7 - .L_6)
	.align		4
.L_6:
        /*0028*/ 	.word	index@(_Z12matMulKernelP6MatrixS0_S0_)
        /*002c*/ 	.word	0x00000000
.L_7:


//--------------------- .nv.compat                --------------------------
	.section	.nv.compat,"",@"SHT_CUDA_COMPAT_INFO"
	.align	4
        /*0000*/ 	.byte	0x02, 0x09, 0x00, 0x00, 0x02, 0x02, 0x01, 0x00, 0x02, 0x05, 0x05, 0x00, 0x03, 0x07, 0x01, 0x01
        /*0010*/ 	.byte	0x02, 0x03, 0x00, 0x00, 0x02, 0x06, 0x01, 0x00, 0x04, 0x0b, 0x08, 0x00, 0x01, 0x00, 0x00, 0x00
        /*0020*/ 	.byte	0x00, 0x00, 0x00, 0x00


//--------------------- .nv.info._Z12matMulKernelP6MatrixS0_S0_ --------------------------
	.section	.nv.info._Z12matMulKernelP6MatrixS0_S0_,"",@"SHT_CUDA_INFO"
	.sectionflags	@""
	.align	4


	//----- nvinfo : EIATTR_CUDA_API_VERSION
	.align		4
        /*0000*/ 	.byte	0x04, 0x37
        /*0002*/ 	.short	(.L_9 - .L_8)
.L_8:
        /*0004*/ 	.word	0x00000082


	//----- nvinfo : EIATTR_KPARAM_INFO
	.align		4
.L_9:
        /*0008*/ 	.byte	0x04, 0x17
        /*000a*/ 	.short	(.L_11 - .L_10)
.L_10:
        /*000c*/ 	.word	0x00000000
        /*0010*/ 	.short	0x0002
        /*0012*/ 	.short	0x0010
        /*0014*/ 	.byte	0x00, 0xf5, 0x21, 0x00


	//----- nvinfo : EIATTR_KPARAM_INFO
	.align		4
.L_11:
        /*0018*/ 	.byte	0x04, 0x17
        /*001a*/ 	.short	(.L_13 - .L_12)
.L_12:
        /*001c*/ 	.word	0x00000000
        /*0020*/ 	.short	0x0001
        /*0022*/ 	.short	0x0008
        /*0024*/ 	.byte	0x00, 0xf5, 0x21, 0x00


	//----- nvinfo : EIATTR_KPARAM_INFO
	.align		4
.L_13:
        /*0028*/ 	.byte	0x04, 0x17
        /*002a*/ 	.short	(.L_15 - .L_14)
.L_14:
        /*002c*/ 	.word	0x00000000
        /*0030*/ 	.short	0x0000
        /*0032*/ 	.short	0x0000
        /*0034*/ 	.byte	0x00, 0xf5, 0x21, 0x00


	//----- nvinfo : EIATTR_SPARSE_MMA_MASK
	.align		4
.L_15:
        /*0038*/ 	.byte	0x03, 0x50
        /*003a*/ 	.short	0x0000


	//----- nvinfo : EIATTR_MAXREG_COUNT
	.align		4
        /*003c*/ 	.byte	0x03, 0x1b
        /*003e*/ 	.short	0x00ff


	//----- nvinfo : EIATTR_NUM_BARRIERS
	.align		4
        /*0040*/ 	.byte	0x02, 0x4c
        /*0042*/ 	.byte	0x01
	.zero		1


	//----- nvinfo : EIATTR_MERCURY_ISA_VERSION
	.align		4
        /*0044*/ 	.byte	0x03, 0x5f
        /*0046*/ 	.short	0x0101


	//----- nvinfo : EIATTR_VRC_CTA_INIT_COUNT
	.align		4
        /*0048*/ 	.byte	0x02, 0x4a
	.zero		1
	.zero		1


	//----- nvinfo : EIATTR_EXIT_INSTR_OFFSETS
	.align		4
        /*004c*/ 	.byte	0x04, 0x1c
        /*004e*/ 	.short	(.L_17 - .L_16)


	//   ....[0]....
.L_16:
        /*0050*/ 	.word	0x000004d0


	//   ....[1]....
        /*0054*/ 	.word	0x000008a0


	//----- nvinfo : EIATTR_CRS_STACK_SIZE
	.align		4
.L_17:
        /*0058*/ 	.byte	0x04, 0x1e
        /*005a*/ 	.short	(.L_19 - .L_18)
.L_18:
        /*005c*/ 	.word	0x00000000


	//----- nvinfo : EIATTR_CBANK_PARAM_SIZE
	.align		4
.L_19:
        /*0060*/ 	.byte	0x03, 0x19
        /*0062*/ 	.short	0x0018


	//----- nvinfo : EIATTR_PARAM_CBANK
	.align		4
        /*0064*/ 	.byte	0x04, 0x0a
        /*0066*/ 	.short	(.L_21 - .L_20)
	.align		4
.L_20:
        /*0068*/ 	.word	index@(.nv.constant0._Z12matMulKernelP6MatrixS0_S0_)
        /*006c*/ 	.short	0x0380
        /*006e*/ 	.short	0x0018


	//----- nvinfo : EIATTR_SW_WAR
	.align		4
.L_21:
        /*0070*/ 	.byte	0x04, 0x36
        /*0072*/ 	.short	(.L_23 - .L_22)
.L_22:
        /*0074*/ 	.word	0x00000008
.L_23:


//--------------------- .nv.callgraph             --------------------------
	.section	.nv.callgraph,"",@"SHT_CUDA_CALLGRAPH"
	.align	4
	.sectionentsize	8
	.align		4
        /*0000*/ 	.word	0x00000000
	.align		4
        /*0004*/ 	.word	0xffffffff
	.align		4
        /*0008*/ 	.word	0x00000000
	.align		4
        /*000c*/ 	.word	0xfffffffe
	.align		4
        /*0010*/ 	.word	0x00000000
	.align		4
        /*0014*/ 	.word	0xfffffffd
	.align		4
        /*0018*/ 	.word	0x00000000
	.align		4
        /*001c*/ 	.word	0xfffffffc


//--------------------- .text._Z12matMulKernelP6MatrixS0_S0_ --------------------------
	.section	.text._Z12matMulKernelP6MatrixS0_S0_,"ax",@progbits
	.align	128
        .global         _Z12matMulKernelP6MatrixS0_S0_
        .type           _Z12matMulKernelP6MatrixS0_S0_,@function
        .size           _Z12matMulKernelP6MatrixS0_S0_,(.L_x_5 - _Z12matMulKernelP6MatrixS0_S0_)
        .other          _Z12matMulKernelP6MatrixS0_S0_,@"STO_CUDA_ENTRY STV_DEFAULT"
_Z12matMulKernelP6MatrixS0_S0_:
.text._Z12matMulKernelP6MatrixS0_S0_:
[----:B------:R-:W-:Y:S08]  /*0000*/  LDC R1, c[0x0][0x37c] ;  /* 0x0000df00ff017b82 */ /* 0x000ff00000000800 */
[----:B------:R-:W0:Y:S01]  /*0010*/  LDC.64 R8, c[0x0][0x380] ;  /* 0x0000e000ff087b82 */ /* 0x000e220000000a00 */
[----:B------:R-:W0:Y:S07]  /*0020*/  LDCU.64 UR6, c[0x0][0x358] ;  /* 0x00006b00ff0677ac */ /* 0x000e2e0008000a00 */
[----:B------:R-:W1:Y:S01]  /*0030*/  LDC.64 R10, c[0x0][0x388] ;  /* 0x0000e200ff0a7b82 */ /* 0x000e620000000a00 */
[----:B0-----:R-:W2:Y:S04]  /*0040*/  LDG.E R5, desc[UR6][R8.64] ;  /* 0x0000000608057981 */ /* 0x001ea8000c1e1900 */
[----:B------:R-:W3:Y:S04]  /*0050*/  LDG.E.64 R2, desc[UR6][R8.64+0x8] ;  /* 0x0000080608027981 */ /* 0x000ee8000c1e1b00 */
[----:B-1----:R-:W4:Y:S04]  /*0060*/  LDG.E R13, desc[UR6][R10.64] ;  /* 0x000000060a0d7981 */ /* 0x002f28000c1e1900 */
[----:B------:R-:W5:Y:S01]  /*0070*/  LDG.E.64 R6, desc[UR6][R10.64+0x8] ;  /* 0x000008060a067981 */ /* 0x000f62000c1e1b00 */
[----:B------:R-:W2:Y:S01]  /*0080*/  S2R R0, SR_TID.X ;  /* 0x0000000000007919 */ /* 0x000ea20000002100 */
[----:B------:R-:W2:Y:S08]  /*0090*/  S2UR UR8, SR_CTAID.X ;  /* 0x00000000000879c3 */ /* 0x000eb00000002500 */
[----:B------:R-:W0:Y:S01]  /*00a0*/  S2UR UR5, SR_CgaCtaId ;  /* 0x00000000000579c3 */ /* 0x000e220000008800 */
[----:B------:R-:W-:Y:S01]  /*00b0*/  UMOV UR4, 0x400 ;  /* 0x0000040000047882 */ /* 0x000fe20000000000 */
[----:B--2---:R-:W-:-:S04]  /*00c0*/  IMAD R5, R5, UR8, R0 ;  /* 0x0000000805057c24 */ /* 0x004fc8000f8e0200 */
[----:B---3--:R-:W-:-:S04]  /*00d0*/  IMAD.WIDE R4, R5, 0x4, R2 ;  /* 0x0000000405047825 */ /* 0x008fc800078e0202 */
[----:B----4-:R-:W-:Y:S02]  /*00e0*/  IMAD R13, R13, R0, RZ ;  /* 0x000000000d0d7224 */ /* 0x010fe400078e02ff */
[----:B------:R-:W2:Y:S02]  /*00f0*/  LDG.E R4, desc[UR6][R4.64] ;  /* 0x0000000604047981 */ /* 0x000ea4000c1e1900 */
[----:B-----5:R-:W-:-:S06]  /*0100*/  IMAD.WIDE R6, R13, 0x4, R6 ;  /* 0x000000040d067825 */ /* 0x020fcc00078e0206 */
[----:B------:R-:W2:Y:S01]  /*0110*/  LDG.E R7, desc[UR6][R6.64] ;  /* 0x0000000606077981 */ /* 0x000ea2000c1e1900 */
[----:B------:R-:W-:Y:S01]  /*0120*/  LOP3.LUT R2, R0, 0x1, RZ, 0xc0, !PT ;  /* 0x0000000100027812 */ /* 0x000fe200078ec0ff */
[----:B0-----:R-:W-:-:S03]  /*0130*/  ULEA UR4, UR5, UR4, 0x18 ;  /* 0x0000000405047291 */ /* 0x001fc6000f8ec0ff */
[----:B------:R-:W-:-:S03]  /*0140*/  ISETP.NE.U32.AND P0, PT, R2, 0x1, PT ;  /* 0x000000010200780c */ /* 0x000fc60003f05070 */
[----:B------:R-:W-:-:S10]  /*0150*/  LEA R2, R0, UR4, 0x2 ;  /* 0x0000000400027c11 */ /* 0x000fd4000f8e10ff */
[----:B------:R-:W0:Y:S01]  /*0160*/  @P0 LDS R8, [R2+0x4] ;  /* 0x0000040002080984 */ /* 0x000e220000000800 */
[----:B------:R-:W-:Y:S01]  /*0170*/  LOP3.LUT P1, RZ, R0, 0x3, RZ, 0xc0, !PT ;  /* 0x0000000300ff7812 */ /* 0x000fe2000782c0ff */
[----:B--2---:R-:W-:-:S04]  /*0180*/  FMUL R3, R4, R7 ;  /* 0x0000000704037220 */ /* 0x004fc80000400000 */
[----:B0-----:R-:W-:Y:S01]  /*0190*/  @P0 FADD R5, R3, R8 ;  /* 0x0000000803050221 */ /* 0x001fe20000000000 */
[----:B------:R-:W-:Y:S04]  /*01a0*/  STS [R2], R3 ;  /* 0x0000000302007388 */ /* 0x000fe80000000800 */
[----:B------:R-:W-:Y:S01]  /*01b0*/  @P0 STS [R2], R5 ;  /* 0x0000000502000388 */ /* 0x000fe20000000800 */
[----:B------:R-:W-:Y:S06]  /*01c0*/  BAR.SYNC.DEFER_BLOCKING 0x0 ;  /* 0x0000000000007b1d */ /* 0x000fec0000010000 */
[----:B------:R-:W-:Y:S04]  /*01d0*/  @!P1 LDS R4, [R2+0x8] ;  /* 0x0000080002049984 */ /* 0x000fe80000000800 */
[----:B------:R-:W0:Y:S01]  /*01e0*/  @!P1 LDS R7, [R2] ;  /* 0x0000000002079984 */ /* 0x000e220000000800 */
[----:B------:R-:W-:Y:S01]  /*01f0*/  LOP3.LUT P0, RZ, R0, 0x7, RZ, 0xc0, !PT ;  /* 0x0000000700ff7812 */ /* 0x000fe2000780c0ff */
[----:B0-----:R-:W-:-:S05]  /*0200*/  @!P1 FADD R7, R4, R7 ;  /* 0x0000000704079221 */ /* 0x001fca0000000000 */
[----:B------:R-:W-:Y:S01]  /*0210*/  @!P1 STS [R2], R7 ;  /* 0x0000000702009388 */ /* 0x000fe20000000800 */
        /* <DEDUP_REMOVED lines=39> */
[----:B------:R-:W-:Y:S01]  /*0490*/  ISETP.NE.AND P1, PT, R0, RZ, PT ;  /* 0x000000ff0000720c */ /* 0x000fe20003f25270 */
[----:B0-----:R-:W-:-:S05]  /*04a0*/  @!P0 FADD R7, R4, R7 ;  /* 0x0000000704078221 */ /* 0x001fca0000000000 */
[----:B------:R0:W-:Y:S01]  /*04b0*/  @!P0 STS [R2], R7 ;  /* 0x0000000702008388 */ /* 0x0001e20000000800 */
[----:B------:R-:W-:Y:S06]  /*04c0*/  BAR.SYNC.DEFER_BLOCKING 0x0 ;  /* 0x0000000000007b1d */ /* 0x000fec0000010000 */
[----:B------:R-:W-:Y:S05]  /*04d0*/  @P1 EXIT ;  /* 0x000000000000194d */ /* 0x000fea0003800000 */
[----:B------:R-:W0:Y:S01]  /*04e0*/  LDS R0, [UR4] ;  /* 0x00000004ff007984 */ /* 0x000e220008000800 */
[----:B------:R-:W-:Y:S01]  /*04f0*/  IMAD.MOV.U32 R3, RZ, RZ, 0x3f000000 ;  /* 0x3f000000ff037424 */ /* 0x000fe200078e00ff */
[----:B------:R-:W-:Y:S03]  /*0500*/  MUFU.RCP64H R5, 3.1415920257568359375 ;  /* 0x400921fb00057908 */ /* 0x000fe60000001800 */
[C---:B0-----:R-:W-:Y:S01]  /*0510*/  FFMA R2, |R0|.reuse, -R3, 0.5 ;  /* 0x3f00000000027423 */ /* 0x041fe20000000a03 */
[C---:B------:R-:W-:Y:S02]  /*0520*/  FSETP.NEU.AND P1, PT, |R0|.reuse, 1, PT ;  /* 0x3f8000000000780b */ /* 0x040fe40003f2d200 */
[----:B------:R-:W-:Y:S02]  /*0530*/  FSETP.GT.AND P0, PT, |R0|, 0.56000000238418579102, PT ;  /* 0x3f0f5c290000780b */ /* 0x000fe40003f04200 */
[----:B------:R-:W0:Y:S02]  /*0540*/  MUFU.RSQ R3, R2 ;  /* 0x0000000200037308 */ /* 0x000e240000001400 */
[----:B0-----:R-:W-:Y:S01]  /*0550*/  FMUL R4, R2, R3 ;  /* 0x0000000302047220 */ /* 0x001fe20000400000 */
[----:B------:R-:W-:-:S04]  /*0560*/  FMUL R3, R3, -0.5 ;  /* 0xbf00000003037820 */ /* 0x000fc80000400000 */
[----:B------:R-:W-:-:S04]  /*0570*/  FFMA R3, R4, R3, 0.5 ;  /* 0x3f00000004037423 */ /* 0x000fc80000000003 */
[----:B------:R-:W-:Y:S01]  /*0580*/  FFMA R3, R4, R3, R4 ;  /* 0x0000000304037223 */ /* 0x000fe20000000004 */
[----:B------:R-:W-:-:S04]  /*0590*/  IMAD.MOV.U32 R4, RZ, RZ, 0x3d10ecef ;  /* 0x3d10ecefff047424 */ /* 0x000fc800078e00ff */
[----:B------:R-:W-:Y:S02]  /*05a0*/  FSEL R3, R3, RZ, P1 ;  /* 0x000000ff03037208 */ /* 0x000fe40000800000 */
[----:B------:R-:W-:Y:S02]  /*05b0*/  FSETP.GT.AND P1, PT, R0, 0.56000000238418579102, PT ;  /* 0x3f0f5c290000780b */ /* 0x000fe40003f24000 */
[----:B------:R-:W-:-:S04]  /*05c0*/  FSEL R3, R3, |R0|, P0 ;  /* 0x4000000003037208 */ /* 0x000fc80000000000 */
[----:B------:R-:W-:Y:S01]  /*05d0*/  LOP3.LUT R8, R3, 0x80000000, R0, 0xb8, !PT ;  /* 0x8000000003087812 */ /* 0x000fe200078eb800 */
[----:B------:R-:W-:-:S04]  /*05e0*/  IMAD.MOV.U32 R3, RZ, RZ, 0x400921fb ;  /* 0x400921fbff037424 */ /* 0x000fc800078e00ff */
[----:B------:R-:W-:-:S04]  /*05f0*/  FMUL R9, R8, R8 ;  /* 0x0000000808097220 */ /* 0x000fc80000400000 */
[----:B------:R-:W-:-:S04]  /*0600*/  FFMA R2, R9, R4, 0.016980519518256187439 ;  /* 0x3c8b1abb09027423 */ /* 0x000fc80000000004 */
[----:B------:R-:W-:-:S04]  /*0610*/  FFMA R2, R9, R2, 0.030762933194637298584 ;  /* 0x3cfc028c09027423 */ /* 0x000fc80000000002 */
[----:B------:R-:W-:Y:S01]  /*0620*/  FFMA R4, R9, R2, 0.044709417968988418579 ;  /* 0x3d37213909047423 */ /* 0x000fe20000000002 */
[----:B------:R-:W-:-:S03]  /*0630*/  IMAD.MOV.U32 R2, RZ, RZ, 0x4d12d84a ;  /* 0x4d12d84aff027424 */ /* 0x000fc600078e00ff */
[----:B------:R-:W-:Y:S01]  /*0640*/  FFMA R6, R9, R4, 0.074989043176174163818 ;  /* 0x3d9993db09067423 */ /* 0x000fe20000000004 */
[----:B------:R-:W-:-:S03]  /*0650*/  HFMA2 R4, -RZ, RZ, 0, 5.9604644775390625e-08 ;  /* 0x00000001ff047431 */ /* 0x000fc600000001ff */
[----:B------:R-:W-:-:S04]  /*0660*/  FFMA R10, R9, R6, 0.16666707396507263184 ;  /* 0x3e2aaac6090a7423 */ /* 0x000fc80000000006 */
[----:B------:R-:W-:Y:S01]  /*0670*/  FMUL R9, R9, R10 ;  /* 0x0000000a09097220 */ /* 0x000fe20000400000 */
[----:B------:R-:W-:-:S03]  /*0680*/  DFMA R6, R4, -R2, 1 ;  /* 0x3ff000000406742b */ /* 0x000fc60000000802 */
[----:B------:R-:W-:Y:S01]  /*0690*/  FFMA R0, R8, R9, R8 ;  /* 0x0000000908007223 */ /* 0x000fe20000000008 */
[----:B------:R-:W-:-:S04]  /*06a0*/  IMAD.MOV.U32 R9, RZ, RZ, 0x3fd774eb ;  /* 0x3fd774ebff097424 */ /* 0x000fc800078e00ff */
[----:B------:R-:W-:Y:S01]  /*06b0*/  DFMA R6, R6, R6, R6 ;  /* 0x000000060606722b */ /* 0x000fe20000000006 */
[----:B------:R-:W-:-:S05]  /*06c0*/  FSEL R8, R0, -R0, P0 ;  /* 0x8000000000087208 */ /* 0x000fca0000000000 */
[----:B------:R-:W-:Y:S02]  /*06d0*/  @!P1 FFMA R0, R9, 0.93318945169448852539, R8 ;  /* 0x3f6ee58109009823 */ /* 0x000fe40000000008 */
[----:B------:R-:W-:Y:S02]  /*06e0*/  DFMA R6, R4, R6, R4 ;  /* 0x000000060406722b */ /* 0x000fe40000000004 */
[----:B------:R-:W-:-:S04]  /*06f0*/  @P0 FADD R0, R0, R0 ;  /* 0x0000000000000221 */ /* 0x000fc80000000000 */
[----:B------:R-:W0:Y:S02]  /*0700*/  F2F.F64.F32 R4, R0 ;  /* 0x0000000000047310 */ /* 0x000e240000201800 */
[----:B------:R-:W-:-:S08]  /*0710*/  DFMA R8, R6, -R2, 1 ;  /* 0x3ff000000608742b */ /* 0x000fd00000000802 */
[----:B------:R-:W-:Y:S01]  /*0720*/  DFMA R8, R6, R8, R6 ;  /* 0x000000080608722b */ /* 0x000fe20000000006 */
[----:B0-----:R-:W-:-:S07]  /*0730*/  FSETP.GEU.AND P1, PT, |R5|, 6.5827683646048100446e-37, PT ;  /* 0x036000000500780b */ /* 0x001fce0003f2e200 */
[----:B------:R-:W-:-:S08]  /*0740*/  DMUL R6, R4, R8 ;  /* 0x0000000804067228 */ /* 0x000fd00000000000 */
[----:B------:R-:W-:-:S08]  /*0750*/  DFMA R2, R6, -R2, R4 ;  /* 0x800000020602722b */ /* 0x000fd00000000004 */
[----:B------:R-:W-:-:S10]  /*0760*/  DFMA R2, R8, R2, R6 ;  /* 0x000000020802722b */ /* 0x000fd40000000006 */
[----:B------:R-:W-:-:S05]  /*0770*/  FFMA R6, RZ, 2.1426990032196044922, R3 ;  /* 0x400921fbff067823 */ /* 0x000fca0000000003 */
[----:B------:R-:W-:-:S13]  /*0780*/  FSETP.GT.AND P0, PT, |R6|, 1.469367938527859385e-39, PT ;  /* 0x001000000600780b */ /* 0x000fda0003f04200 */
[----:B------:R-:W-:Y:S05]  /*0790*/  @P0 BRA P1, `(.L_x_0) ;  /* 0x0000000000100947 */ /* 0x000fea0000800000 */
[----:B------:R-:W-:-:S07]  /*07a0*/  MOV R0, 0x7c0 ;  /* 0x000007c000007802 */ /* 0x000fce0000000f00 */
[----:B------:R-:W-:Y:S05]  /*07b0*/  CALL.REL.NOINC `($__internal_0_$__cuda_sm20_div_rn_f64_full) ;  /* 0x00000000003c7944 */ /* 0x000fea0003c00000 */
[----:B------:R-:W-:Y:S02]  /*07c0*/  IMAD.MOV.U32 R2, RZ, RZ, R10 ;  /* 0x000000ffff027224 */ /* 0x000fe400078e000a */
[----:B------:R-:W-:-:S07]  /*07d0*/  IMAD.MOV.U32 R3, RZ, RZ, R11 ;  /* 0x000000ffff037224 */ /* 0x000fce00078e000b */
.L_x_0:
[----:B------:R-:W0:Y:S02]  /*07e0*/  LDC.64 R6, c[0x0][0x390] ;  /* 0x0000e400ff067b82 */ /* 0x000e240000000a00 */
[----:B0-----:R-:W2:Y:S04]  /*07f0*/  LDG.E R0, desc[UR6][R6.64] ;  /* 0x0000000606007981 */ /* 0x001ea8000c1e1900 */
[----:B------:R-:W3:Y:S02]  /*0800*/  LDG.E.64 R4, desc[UR6][R6.64+0x8] ;  /* 0x0000080606047981 */ /* 0x000ee4000c1e1b00 */
[----:B------:R-:W0:Y:S01]  /*0810*/  S2UR UR5, SR_CgaCtaId ;  /* 0x00000000000579c3 */ /* 0x000e220000008800 */
[----:B------:R-:W-:Y:S01]  /*0820*/  DMUL R2, R2, 180 ;  /* 0x4066800002027828 */ /* 0x000fe20000000000 */
[----:B------:R-:W-:-:S09]  /*0830*/  UMOV UR4, 0x400 ;  /* 0x0000040000047882 */ /* 0x000fd20000000000 */
[----:B------:R-:W1:Y:S01]  /*0840*/  F2F.F32.F64 R3, R2 ;  /* 0x0000000200037310 */ /* 0x000e620000301000 */
[----:B0-----:R-:W-:-:S09]  /*0850*/  ULEA UR4, UR5, UR4, 0x18 ;  /* 0x0000000405047291 */ /* 0x001fd2000f8ec0ff */
[----:B-1----:R-:W-:Y:S01]  /*0860*/  STS [UR4], R3 ;  /* 0x00000003ff007988 */ /* 0x002fe20008000804 */
[----:B--2---:R-:W-:-:S04]  /*0870*/  IMAD R9, R0, UR8, RZ ;  /* 0x0000000800097c24 */ /* 0x004fc8000f8e02ff */
[----:B---3--:R-:W-:-:S05]  /*0880*/  IMAD.WIDE R4, R9, 0x4, R4 ;  /* 0x0000000409047825 */ /* 0x008fca00078e0204 */
[----:B------:R-:W-:Y:S01]  /*0890*/  STG.E desc[UR6][R4.64], R3 ;  /* 0x0000000304007986 */ /* 0x000fe2000c101906 */
[----:B------:R-:W-:Y:S05]  /*08a0*/  EXIT ;  /* 0x000000000000794d */ /* 0x000fea0003800000 */
        .weak           $__internal_0_$__cuda_sm20_div_rn_f64_full
        .type           $__internal_0_$__cuda_sm20_div_rn_f64_full,@function
        .size           $__internal_0_$__cuda_sm20_div_rn_f64_full,(.L_x_5 - $__internal_0_$__cuda_sm20_div_rn_f64_full)
$__internal_0_$__cuda_sm20_div_rn_f64_full:
[----:B------:R-:W-:Y:S01]  /*08b0*/  IMAD.MOV.U32 R3, RZ, RZ, 0x3ff921fb ;  /* 0x3ff921fbff037424 */ /* 0x000fe200078e00ff */
[----:B------:R-:W-:Y:S01]  /*08c0*/  MOV R2, 0x4d12d84a ;  /* 0x4d12d84a00027802 */ /* 0x000fe20000000f00 */
[----:B------:R-:W-:Y:S01]  /*08d0*/  IMAD.MOV.U32 R6, RZ, RZ, 0x1 ;  /* 0x00000001ff067424 */ /* 0x000fe200078e00ff */
[C---:B------:R-:W-:Y:S01]  /*08e0*/  FSETP.GEU.AND P1, PT, |R5|.reuse, 1.469367938527859385e-39, PT ;  /* 0x001000000500780b */ /* 0x040fe20003f2e200 */
[----:B------:R-:W0:Y:S01]  /*08f0*/  MUFU.RCP64H R7, R3 ;  /* 0x0000000300077308 */ /* 0x000e220000001800 */
[----:B------:R-:W-:Y:S01]  /*0900*/  LOP3.LUT R10, R5, 0x7ff00000, RZ, 0xc0, !PT ;  /* 0x7ff00000050a7812 */ /* 0x000fe200078ec0ff */
[----:B------:R-:W-:Y:S02]  /*0910*/  IMAD.MOV.U32 R11, RZ, RZ, 0x1ca00000 ;  /* 0x1ca00000ff0b7424 */ /* 0x000fe400078e00ff */
[----:B------:R-:W-:Y:S01]  /*0920*/  IMAD.MOV.U32 R17, RZ, RZ, 0x40000000 ;  /* 0x40000000ff117424 */ /* 0x000fe200078e00ff */
[----:B------:R-:W-:Y:S01]  /*0930*/  ISETP.GE.U32.AND P0, PT, R10, 0x40000000, PT ;  /* 0x400000000a00780c */ /* 0x000fe20003f06070 */
[----:B------:R-:W-:-:S02]  /*0940*/  IMAD.MOV.U32 R16, RZ, RZ, R10 ;  /* 0x000000ffff107224 */ /* 0x000fc400078e000a */
[----:B------:R-:W-:Y:S01]  /*0950*/  VIADD R19, R17, 0xffffffff ;  /* 0xffffffff11137836 */ /* 0x000fe20000000000 */
[----:B------:R-:W-:Y:S01]  /*0960*/  SEL R11, R11, 0x63400000, !P0 ;  /* 0x634000000b0b7807 */ /* 0x000fe20004000000 */
[----:B0-----:R-:W-:-:S08]  /*0970*/  DFMA R8, R6, -R2, 1 ;  /* 0x3ff000000608742b */ /* 0x001fd00000000802 */
[----:B------:R-:W-:-:S08]  /*0980*/  DFMA R8, R8, R8, R8 ;  /* 0x000000080808722b */ /* 0x000fd00000000008 */
[----:B------:R-:W-:Y:S01]  /*0990*/  DFMA R12, R6, R8, R6 ;  /* 0x00000008060c722b */ /* 0x000fe20000000006 */
[C-C-:B------:R-:W-:Y:S02]  /*09a0*/  @!P1 LOP3.LUT R8, R11.reuse, 0x80000000, R5.reuse, 0xf8, !PT ;  /* 0x800000000b089812 */ /* 0x140fe400078ef805 */
[----:B------:R-:W-:Y:S02]  /*09b0*/  LOP3.LUT R7, R11, 0x800fffff, R5, 0xf8, !PT ;  /* 0x800fffff0b077812 */ /* 0x000fe400078ef805 */
[----:B------:R-:W-:Y:S01]  /*09c0*/  @!P1 LOP3.LUT R9, R8, 0x100000, RZ, 0xfc, !PT ;  /* 0x0010000008099812 */ /* 0x000fe200078efcff */
[----:B------:R-:W-:Y:S01]  /*09d0*/  @!P1 IMAD.MOV.U32 R8, RZ, RZ, RZ ;  /* 0x000000ffff089224 */ /* 0x000fe200078e00ff */
[----:B------:R-:W-:Y:S01]  /*09e0*/  MOV R6, R4 ;  /* 0x0000000400067202 */ /* 0x000fe20000000f00 */
[----:B------:R-:W-:-:S05]  /*09f0*/  DFMA R14, R12, -R2, 1 ;  /* 0x3ff000000c0e742b */ /* 0x000fca0000000802 */
[----:B------:R-:W-:-:S03]  /*0a00*/  @!P1 DFMA R6, R6, 2, -R8 ;  /* 0x400000000606982b */ /* 0x000fc60000000808 */
[----:B------:R-:W-:-:S07]  /*0a10*/  DFMA R14, R12, R14, R12 ;  /* 0x0000000e0c0e722b */ /* 0x000fce000000000c */
[----:B------:R-:W-:Y:S01]  /*0a20*/  @!P1 LOP3.LUT R16, R7, 0x7ff00000, RZ, 0xc0, !PT ;  /* 0x7ff0000007109812 */ /* 0x000fe200078ec0ff */
[----:B------:R-:W-:-:S03]  /*0a30*/  DMUL R8, R14, R6 ;  /* 0x000000060e087228 */ /* 0x000fc60000000000 */
[----:B------:R-:W-:-:S04]  /*0a40*/  IADD3 R18, PT, PT, R16, -0x1, RZ ;  /* 0xffffffff10127810 */ /* 0x000fc80007ffe0ff */
[----:B------:R-:W-:Y:S01]  /*0a50*/  ISETP.GT.U32.AND P0, PT, R18, 0x7feffffe, PT ;  /* 0x7feffffe1200780c */ /* 0x000fe20003f04070 */
[----:B------:R-:W-:-:S03]  /*0a60*/  DFMA R12, R8, -R2, R6 ;  /* 0x80000002080c722b */ /* 0x000fc60000000006 */
[----:B------:R-:W-:-:S05]  /*0a70*/  ISETP.GT.U32.OR P0, PT, R19, 0x7feffffe, P0 ;  /* 0x7feffffe1300780c */ /* 0x000fca0000704470 */
[----:B------:R-:W-:-:S08]  /*0a80*/  DFMA R8, R14, R12, R8 ;  /* 0x0000000c0e08722b */ /* 0x000fd00000000008 */
[----:B------:R-:W-:Y:S05]  /*0a90*/  @P0 BRA `(.L_x_1) ;  /* 0x0000000000680947 */ /* 0x000fea0003800000 */
[----:B------:R-:W-:Y:S02]  /*0aa0*/  IMAD.MOV.U32 R5, RZ, RZ, 0x40000000 ;  /* 0x40000000ff057424 */ /* 0x000fe400078e00ff */
[----:B------:R-:W-:-:S03]  /*0ab0*/  IMAD.MOV.U32 R4, RZ, RZ, RZ ;  /* 0x000000ffff047224 */ /* 0x000fc600078e00ff */
[----:B------:R-:W-:-:S04]  /*0ac0*/  VIADDMNMX R10, R10, -R5, 0xb9600000, !PT ;  /* 0xb96000000a0a7446 */ /* 0x000fc80007800905 */
[----:B------:R-:W-:-:S05]  /*0ad0*/  VIMNMX R10, PT, PT, R10, 0x46a00000, PT ;  /* 0x46a000000a0a7848 */ /* 0x000fca0003fe0100 */
[----:B------:R-:W-:-:S05]  /*0ae0*/  IMAD.IADD R12, R10, 0x1, -R11 ;  /* 0x000000010a0c7824 */ /* 0x000fca00078e0a0b */
[----:B------:R-:W-:-:S06]  /*0af0*/  IADD3 R5, PT, PT, R12, 0x7fe00000, RZ ;  /* 0x7fe000000c057810 */ /* 0x000fcc0007ffe0ff */
[----:B------:R-:W-:-:S10]  /*0b00*/  DMUL R10, R8, R4 ;  /* 0x00000004080a7228 */ /* 0x000fd40000000000 */
[----:B------:R-:W-:-:S13]  /*0b10*/  FSETP.GTU.AND P0, PT, |R11|, 1.469367938527859385e-39, PT ;  /* 0x001000000b00780b */ /* 0x000fda0003f0c200 */
[----:B------:R-:W-:Y:S05]  /*0b20*/  @P0 BRA `(.L_x_2) ;  /* 0x0000000000880947 */ /* 0x000fea0003800000 */
[----:B------:R-:W-:Y:S01]  /*0b30*/  DFMA R2, R8, -R2, R6 ;  /* 0x800000020802722b */ /* 0x000fe20000000006 */
[----:B------:R-:W-:-:S09]  /*0b40*/  IMAD.MOV.U32 R4, RZ, RZ, RZ ;  /* 0x000000ffff047224 */ /* 0x000fd200078e00ff */
[C---:B------:R-:W-:Y:S02]  /*0b50*/  FSETP.NEU.AND P0, PT, R3.reuse, RZ, PT ;  /* 0x000000ff0300720b */ /* 0x040fe40003f0d000 */
[----:B------:R-:W-:-:S04]  /*0b60*/  LOP3.LUT R2, R3, 0x400921fb, RZ, 0x3c, !PT ;  /* 0x400921fb03027812 */ /* 0x000fc800078e3cff */
[----:B------:R-:W-:-:S04]  /*0b70*/  LOP3.LUT R7, R2, 0x80000000, RZ, 0xc0, !PT ;  /* 0x8000000002077812 */ /* 0x000fc800078ec0ff */
[----:B------:R-:W-:-:S03]  /*0b80*/  LOP3.LUT R5, R7, R5, RZ, 0xfc, !PT ;  /* 0x0000000507057212 */ /* 0x000fc600078efcff */
[----:B------:R-:W-:Y:S05]  /*0b90*/  @!P0 BRA `(.L_x_2) ;  /* 0x00000000006c8947 */ /* 0x000fea0003800000 */
[----:B------:R-:W-:Y:S01]  /*0ba0*/  IMAD.MOV R3, RZ, RZ, -R12 ;  /* 0x000000ffff037224 */ /* 0x000fe200078e0a0c */
[----:B------:R-:W-:Y:S01]  /*0bb0*/  MOV R2, RZ ;  /* 0x000000ff00027202 */ /* 0x000fe20000000f00 */
[----:B------:R-:W-:-:S05]  /*0bc0*/  DMUL.RP R4, R8, R4 ;  /* 0x0000000408047228 */ /* 0x000fca0000008000 */
[----:B------:R-:W-:-:S05]  /*0bd0*/  DFMA R2, R10, -R2, R8 ;  /* 0x800000020a02722b */ /* 0x000fca0000000008 */
[----:B------:R-:W-:Y:S02]  /*0be0*/  LOP3.LUT R7, R5, R7, RZ, 0x3c, !PT ;  /* 0x0000000705077212 */ /* 0x000fe400078e3cff */
[----:B------:R-:W-:-:S04]  /*0bf0*/  IADD3 R2, PT, PT, -R12, -0x43300000, RZ ;  /* 0xbcd000000c027810 */ /* 0x000fc80007ffe1ff */
[----:B------:R-:W-:-:S04]  /*0c00*/  FSETP.NEU.AND P0, PT, |R3|, R2, PT ;  /* 0x000000020300720b */ /* 0x000fc80003f0d200 */
[----:B------:R-:W-:Y:S02]  /*0c10*/  FSEL R10, R4, R10, !P0 ;  /* 0x0000000a040a7208 */ /* 0x000fe40004000000 */
[----:B------:R-:W-:Y:S01]  /*0c20*/  FSEL R11, R7, R11, !P0 ;  /* 0x0000000b070b7208 */ /* 0x000fe20004000000 */
[----:B------:R-:W-:Y:S06]  /*0c30*/  BRA `(.L_x_2) ;  /* 0x0000000000447947 */ /* 0x000fec0003800000 */
.L_x_1:
[----:B------:R-:W-:-:S14]  /*0c40*/  DSETP.NAN.AND P0, PT, R4, R4, PT ;  /* 0x000000040400722a */ /* 0x000fdc0003f08000 */
[----:B------:R-:W-:Y:S05]  /*0c50*/  @P0 BRA `(.L_x_3) ;  /* 0x0000000000340947 */ /* 0x000fea0003800000 */
[----:B------:R-:W-:Y:S01]  /*0c60*/  ISETP.NE.AND P0, PT, R16, R17, PT ;  /* 0x000000111000720c */ /* 0x000fe20003f05270 */
[----:B------:R-:W-:Y:S02]  /*0c70*/  IMAD.MOV.U32 R10, RZ, RZ, 0x0 ;  /* 0x00000000ff0a7424 */ /* 0x000fe400078e00ff */
[----:B------:R-:W-:-:S10]  /*0c80*/  IMAD.MOV.U32 R11, RZ, RZ, -0x80000 ;  /* 0xfff80000ff0b7424 */ /* 0x000fd400078e00ff */
[----:B------:R-:W-:Y:S05]  /*0c90*/  @!P0 BRA `(.L_x_2) ;  /* 0x00000000002c8947 */ /* 0x000fea0003800000 */
[----:B------:R-:W-:Y:S02]  /*0ca0*/  ISETP.NE.AND P0, PT, R16, 0x7ff00000, PT ;  /* 0x7ff000001000780c */ /* 0x000fe40003f05270 */
[----:B------:R-:W-:Y:S02]  /*0cb0*/  LOP3.LUT R4, R5, 0x400921fb, RZ, 0x3c, !PT ;  /* 0x400921fb05047812 */ /* 0x000fe400078e3cff */
[----:B------:R-:W-:Y:S02]  /*0cc0*/  ISETP.EQ.OR P0, PT, R17, RZ, !P0 ;  /* 0x000000ff1100720c */ /* 0x000fe40004702670 */
[----:B------:R-:W-:-:S11]  /*0cd0*/  LOP3.LUT R11, R4, 0x80000000, RZ, 0xc0, !PT ;  /* 0x80000000040b7812 */ /* 0x000fd600078ec0ff */
[----:B------:R-:W-:Y:S01]  /*0ce0*/  @P0 LOP3.LUT R2, R11, 0x7ff00000, RZ, 0xfc, !PT ;  /* 0x7ff000000b020812 */ /* 0x000fe200078efcff */
[----:B------:R-:W-:Y:S01]  /*0cf0*/  @!P0 IMAD.MOV.U32 R10, RZ, RZ, RZ ;  /* 0x000000ffff0a8224 */ /* 0x000fe200078e00ff */
[----:B------:R-:W-:-:S03]  /*0d00*/  @P0 MOV R10, RZ ;  /* 0x000000ff000a0202 */ /* 0x000fc60000000f00 */
[----:B------:R-:W-:Y:S01]  /*0d10*/  @P0 IMAD.MOV.U32 R11, RZ, RZ, R2 ;  /* 0x000000ffff0b0224 */ /* 0x000fe200078e0002 */
[----:B------:R-:W-:Y:S06]  /*0d20*/  BRA `(.L_x_2) ;  /* 0x0000000000087947 */ /* 0x000fec0003800000 */
.L_x_3:
[----:B------:R-:W-:Y:S01]  /*0d30*/  LOP3.LUT R11, R5, 0x80000, RZ, 0xfc, !PT ;  /* 0x00080000050b7812 */ /* 0x000fe200078efcff */
[----:B------:R-:W-:-:S07]  /*0d40*/  IMAD.MOV.U32 R10, RZ, RZ, R4 ;  /* 0x000000ffff0a7224 */ /* 0x000fce00078e0004 */
.L_x_2:
[----:B------:R-:W-:Y:S01]  /*0d50*/  MOV R2, R0 ;  /* 0x0000000000027202 */ /* 0x000fe20000000f00 */
[----:B------:R-:W-:-:S04]  /*0d60*/  IMAD.MOV.U32 R3, RZ, RZ, 0x0 ;  /* 0x00000000ff037424 */ /* 0x000fc800078e00ff */
[----:B------:R-:W-:Y:S05]  /*0d70*/  RET.REL.NODEC R2 `(_Z12matMulKernelP6MatrixS0_S0_) ;  /* 0xfffffff002a07950 */ /* 0x000fea0003c3ffff */
.L_x_4:
[----:B------:R-:W-:-:S00]  /*0d80*/  BRA `(.L_x_4) ;  /* 0xfffffffc00fc7947 */ /* 0x000fc0000383ffff */
[----:B------:R-:W-:-:S00]  /*0d90*/  NOP ;  /* 0x0000000000007918 */ /* 0x000fc00000000000 */
        /* <DEDUP_REMOVED lines=14> */
.L_x_5:


//--------------------- .nv.shared._Z12matMulKernelP6MatrixS0_S0_ --------------------------
	.section	.nv.shared._Z12matMulKernelP6MatrixS0_S0_,"aw",@nobits
	.sectionflags	@""
	.align	4
.nv.shared._Z12matMulKernelP6MatrixS0_S0_:
	.zero		3072


//--------------------- .nv.shared.reserved.0     --------------------------
	.section	.nv.shared.reserved.0,"aw",@nobits
	.weak		__nv_reservedSMEM_offset_0_alias
	.size		__nv_reservedSMEM_offset_0_alias, 0, 64
	.other		__nv_reservedSMEM_offset_0_alias,@"STO_CUDA_RESERVED_SHARED STV_DEFAULT"
__nv_reservedSMEM_offset_0_alias:
	.zero		0
	.zero		64


//--------------------- .nv.constant0._Z12matMulKernelP6MatrixS0_S0_ --------------------------
	.section	.nv.constant0._Z12matMulKernelP6MatrixS0_S0_,"a",@progbits
	.sectionflags	@""
	.align	4
.nv.constant0._Z12matMulKernelP6MatrixS0_S0_:
	.zero		920


//--------------------- SYMBOLS --------------------------

	.type		.nv.reservedSmem.offset0,@object
	.size		.nv.reservedSmem.offset0,0x4
	.type		.nv.reservedSmem.cap,@object
	.size		.nv.reservedSmem.cap,0x4
